	.headerflags	@"EF_CUDA_TEXMODE_UNIFIED EF_CUDA_64BIT_ADDRESS EF_CUDA_ACCELERATORS EF_CUDA_SM90 EF_CUDA_VIRTUAL_SM(EF_CUDA_SM90)"
	.elftype	@"ET_EXEC"


//--------------------- .nv.info                  --------------------------
	.section	.nv.info,"",@"SHT_CUDA_INFO"
	.align	4


	//----- nvinfo : EIATTR_REGCOUNT
	.align		4
        /*0000*/ 	.byte	0x04, 0x2f
        /*0002*/ 	.short	(.L_1 - .L_0)
	.align		4
.L_0:
        /*0004*/ 	.word	index@(triton_poi_fused_convolution_relu_threshold_backward_3)
        /*0008*/ 	.word	0x0000000e


	//----- nvinfo : EIATTR_MIN_STACK_SIZE
	.align		4
.L_1:
        /*000c*/ 	.byte	0x04, 0x12
        /*000e*/ 	.short	(.L_3 - .L_2)
	.align		4
.L_2:
        /*0010*/ 	.word	index@(triton_poi_fused_convolution_relu_threshold_backward_3)
        /*0014*/ 	.word	0x00000000


	//----- nvinfo : EIATTR_FRAME_SIZE
	.align		4
.L_3:
        /*0018*/ 	.byte	0x04, 0x11
        /*001a*/ 	.short	(.L_5 - .L_4)
	.align		4
.L_4:
        /*001c*/ 	.word	index@(triton_poi_fused_convolution_relu_threshold_backward_3)
        /*0020*/ 	.word	0x00000000


	//----- nvinfo : EIATTR_MIN_STACK_SIZE
	.align		4
.L_5:
        /*0024*/ 	.byte	0x04, 0x12
        /*0026*/ 	.short	(.L_7 - .L_6)
	.align		4
.L_6:
        /*0028*/ 	.word	index@(triton_poi_fused_convolution_relu_threshold_backward_3)
        /*002c*/ 	.word	0x00000000
.L_7:


//--------------------- .nv.info.triton_poi_fused_convolution_relu_threshold_backward_3 --------------------------
	.section	.nv.info.triton_poi_fused_convolution_relu_threshold_backward_3,"",@"SHT_CUDA_INFO"
	.sectionflags	@""
	.align	4


	//----- nvinfo : EIATTR_CUDA_API_VERSION
	.align		4
        /*0000*/ 	.byte	0x04, 0x37
        /*0002*/ 	.short	(.L_9 - .L_8)
.L_8:
        /*0004*/ 	.word	0x0000007c


	//----- nvinfo : EIATTR_KPARAM_INFO
	.align		4
.L_9:
        /*0008*/ 	.byte	0x04, 0x17
        /*000a*/ 	.short	(.L_11 - .L_10)
.L_10:
        /*000c*/ 	.word	0x00000000
        /*0010*/ 	.short	0x0003
        /*0012*/ 	.short	0x0018
        /*0014*/ 	.byte	0x00, 0xf0, 0x11, 0x00


	//----- nvinfo : EIATTR_KPARAM_INFO
	.align		4
.L_11:
        /*0018*/ 	.byte	0x04, 0x17
        /*001a*/ 	.short	(.L_13 - .L_12)
.L_12:
        /*001c*/ 	.word	0x00000000
        /*0020*/ 	.short	0x0002
        /*0022*/ 	.short	0x0010
        /*0024*/ 	.byte	0x00, 0xf4, 0x21, 0x00


	//----- nvinfo : EIATTR_KPARAM_INFO
	.align		4
.L_13:
        /*0028*/ 	.byte	0x04, 0x17
        /*002a*/ 	.short	(.L_15 - .L_14)
.L_14:
        /*002c*/ 	.word	0x00000000
        /*0030*/ 	.short	0x0001
        /*0032*/ 	.short	0x0008
        /*0034*/ 	.byte	0x00, 0xf4, 0x21, 0x00


	//----- nvinfo : EIATTR_KPARAM_INFO
	.align		4
.L_15:
        /*0038*/ 	.byte	0x04, 0x17
        /*003a*/ 	.short	(.L_17 - .L_16)
.L_16:
        /*003c*/ 	.word	0x00000000
        /*0040*/ 	.short	0x0000
        /*0042*/ 	.short	0x0000
        /*0044*/ 	.byte	0x00, 0xf4, 0x21, 0x00


	//----- nvinfo : EIATTR_SPARSE_MMA_MASK
	.align		4
.L_17:
        /*0048*/ 	.byte	0x03, 0x50
        /*004a*/ 	.short	0x0000


	//----- nvinfo : EIATTR_MAXREG_COUNT
	.align		4
        /*004c*/ 	.byte	0x03, 0x1b
        /*004e*/ 	.short	0x00ff


	//----- nvinfo : EIATTR_EXIT_INSTR_OFFSETS
	.align		4
        /*0050*/ 	.byte	0x04, 0x1c
        /*0052*/ 	.short	(.L_19 - .L_18)


	//   ....[0]....
.L_18:
        /*0054*/ 	.word	0x00000270


	//   ....[1]....
        /*0058*/ 	.word	0x00000290


	//----- nvinfo : EIATTR_REQNTID
	.align		4
.L_19:
        /*005c*/ 	.byte	0x04, 0x10
        /*005e*/ 	.short	(.L_21 - .L_20)
.L_20:
        /*0060*/ 	.word	0x00000080
        /*0064*/ 	.word	0x00000001
        /*0068*/ 	.word	0x00000001


	//----- nvinfo : EIATTR_CBANK_PARAM_SIZE
	.align		4
.L_21:
        /*006c*/ 	.byte	0x03, 0x19
        /*006e*/ 	.short	0x001c


	//----- nvinfo : EIATTR_PARAM_CBANK
	.align		4
        /*0070*/ 	.byte	0x04, 0x0a
        /*0072*/ 	.short	(.L_23 - .L_22)
	.align		4
.L_22:
        /*0074*/ 	.word	index@(.nv.constant0.triton_poi_fused_convolution_relu_threshold_backward_3)
        /*0078*/ 	.short	0x0210
        /*007a*/ 	.short	0x001c


	//----- nvinfo : EIATTR_SW_WAR
	.align		4
.L_23:
        /*007c*/ 	.byte	0x04, 0x36
        /*007e*/ 	.short	(.L_25 - .L_24)
.L_24:
        /*0080*/ 	.word	0x00000008
.L_25:


//--------------------- .nv.callgraph             --------------------------
	.section	.nv.callgraph,"",@"SHT_CUDA_CALLGRAPH"
	.align	4
	.sectionentsize	8
	.align		4
        /*0000*/ 	.word	0x00000000
	.align		4
        /*0004*/ 	.word	0xffffffff
	.align		4
        /*0008*/ 	.word	0x00000000
	.align		4
        /*000c*/ 	.word	0xfffffffe
	.align		4
        /*0010*/ 	.word	0x00000000
	.align		4
        /*0014*/ 	.word	0xfffffffd
	.align		4
        /*0018*/ 	.word	0x00000000
	.align		4
        /*001c*/ 	.word	0xfffffffc


//--------------------- .text.triton_poi_fused_convolution_relu_threshold_backward_3 --------------------------
	.section	.text.triton_poi_fused_convolution_relu_threshold_backward_3,"ax",@progbits
	.align	128
        .global         triton_poi_fused_convolution_relu_threshold_backward_3
        .type           triton_poi_fused_convolution_relu_threshold_backward_3,@function
        .size           triton_poi_fused_convolution_relu_threshold_backward_3,(.L_x_1 - triton_poi_fused_convolution_relu_threshold_backward_3)
        .other          triton_poi_fused_convolution_relu_threshold_backward_3,@"STO_CUDA_ENTRY STV_DEFAULT"
triton_poi_fused_convolution_relu_threshold_backward_3:
.text.triton_poi_fused_convolution_relu_threshold_backward_3:
[----:B------:R-:W0:Y:S02]  /*0000*/  LDC R1, c[0x0][0x28] ;  /* 0x00000a00ff017b82 */ /* 0x000e240000000800 */
[----:B------:R-:W1:Y:S01]  /*0010*/  S2R R0, SR_TID.X ;  /* 0x0000000000007919 */ /* 0x000e620000002100 */
[----:B------:R-:W2:Y:S01]  /*0020*/  LDC.64 R4, c[0x0][0x218] ;  /* 0x00008600ff047b82 */ /* 0x000ea20000000a00 */
[----:B------:R-:W-:Y:S01]  /*0030*/  IMAD.MOV.U32 R11, RZ, RZ, RZ ;  /* 0x000000ffff0b7224 */ /* 0x000fe200078e00ff */
[----:B------:R-:W-:Y:S01]  /*0040*/  ULDC.64 UR4, c[0x0][0x208] ;  /* 0x0000820000047ab9 */ /* 0x000fe20000000a00 */
[----:B------:R-:W3:Y:S01]  /*0050*/  S2R R7, SR_CTAID.X ;  /* 0x0000000000077919 */ /* 0x000ee20000002500 */
[----:B------:R-:W-:Y:S01]  /*0060*/  ULDC.64 UR6, c[0x0][0x220] ;  /* 0x0000880000067ab9 */ /* 0x000fe20000000a00 */
[----:B-1----:R-:W-:Y:S01]  /*0070*/  IMAD.SHL.U32 R0, R0, 0x2, RZ ;  /* 0x0000000200007824 */ /* 0x002fe200078e00ff */
[----:B---3--:R-:W-:-:S04]  /*0080*/  SHF.R.S32.HI R2, RZ, 0x17, R7 ;  /* 0x00000017ff027819 */ /* 0x008fc80000011407 */
[----:B------:R-:W-:Y:S02]  /*0090*/  LOP3.LUT R0, R0, 0xfe, RZ, 0xc0, !PT ;  /* 0x000000fe00007812 */ /* 0x000fe400078ec0ff */
[----:B------:R-:W-:-:S03]  /*00a0*/  SGXT R2, R2, 0x1 ;  /* 0x000000010202781a */ /* 0x000fc60000000200 */
[----:B------:R-:W-:-:S05]  /*00b0*/  IMAD R7, R7, 0x100, R0 ;  /* 0x0000010007077824 */ /* 0x000fca00078e0200 */
[----:B------:R-:W-:Y:S02]  /*00c0*/  LEA.HI R0, R2, R7, RZ, 0x4 ;  /* 0x0000000702007211 */ /* 0x000fe400078f20ff */
[----:B------:R-:W1:Y:S01]  /*00d0*/  LDC.64 R2, c[0x0][0x210] ;  /* 0x00008400ff027b82 */ /* 0x000e620000000a00 */
[----:B------:R-:W-:Y:S02]  /*00e0*/  ISETP.GE.AND P0, PT, R7, 0x100, PT ;  /* 0x000001000700780c */ /* 0x000fe40003f06270 */
[----:B------:R-:W-:-:S04]  /*00f0*/  SHF.R.S32.HI R0, RZ, 0x4, R0 ;  /* 0x00000004ff007819 */ /* 0x000fc80000011400 */
[----:B------:R-:W-:-:S04]  /*0100*/  LEA.HI R6, R0, R0, RZ, 0x2 ;  /* 0x0000000000067211 */ /* 0x000fc800078f10ff */
[----:B------:R-:W-:-:S05]  /*0110*/  LOP3.LUT R9, R6, 0xfffffffc, RZ, 0xc0, !PT ;  /* 0xfffffffc06097812 */ /* 0x000fca00078ec0ff */
[----:B------:R-:W-:Y:S02]  /*0120*/  IMAD.IADD R9, R0, 0x1, -R9 ;  /* 0x0000000100097824 */ /* 0x000fe400078e0a09 */
[----:B------:R-:W-:Y:S02]  /*0130*/  IMAD.MOV.U32 R0, RZ, RZ, RZ ;  /* 0x000000ffff007224 */ /* 0x000fe400078e00ff */
[----:B--2---:R-:W-:Y:S01]  /*0140*/  IMAD.WIDE R4, R9, 0x4, R4 ;  /* 0x0000000409047825 */ /* 0x004fe200078e0204 */
[----:B------:R-:W-:-:S03]  /*0150*/  CS2R R8, SRZ ;  /* 0x0000000000087805 */ /* 0x000fc6000001ff00 */
[----:B-1----:R-:W-:Y:S01]  /*0160*/  IMAD.WIDE R2, R7, 0x4, R2 ;  /* 0x0000000407027825 */ /* 0x002fe200078e0202 */
[----:B------:R-:W2:Y:S04]  /*0170*/  @!P0 LDG.E.EL R11, desc[UR4][R4.64] ;  /* 0x00000004040b8981 */ /* 0x000ea8000c2e1900 */
[----:B------:R1:W2:Y:S04]  /*0180*/  @!P0 LDG.E.64 R8, desc[UR4][R2.64] ;  /* 0x0000000402088981 */ /* 0x0002a8000c1e1b00 */
[----:B------:R-:W3:Y:S01]  /*0190*/  @!P0 LDG.E.EL R0, desc[UR4][R4.64] ;  /* 0x0000000404008981 */ /* 0x000ee2000c2e1900 */
[----:B-1----:R-:W-:-:S04]  /*01a0*/  IADD3 R2, P3, R7, UR6, RZ ;  /* 0x0000000607027c10 */ /* 0x002fc8000ff7e0ff */
[----:B------:R-:W-:Y:S02]  /*01b0*/  LEA.HI.X.SX32 R3, R7, UR7, 0x1, P3 ;  /* 0x0000000707037c11 */ /* 0x000fe400098f0eff */
[----:B--2---:R-:W-:Y:S01]  /*01c0*/  FSETP.GEU.AND P2, PT, R8, -R11, PT ;  /* 0x8000000b0800720b */ /* 0x004fe20003f4e000 */
[----:B------:R-:W-:Y:S01]  /*01d0*/  FADD R8, R11, R8 ;  /* 0x000000080b087221 */ /* 0x000fe20000000000 */
[----:B---3--:R-:W-:Y:S01]  /*01e0*/  FADD R6, R0, R9 ;  /* 0x0000000900067221 */ /* 0x008fe20000000000 */
[----:B------:R-:W-:-:S03]  /*01f0*/  FSETP.GEU.AND P1, PT, R9, -R0, PT ;  /* 0x800000000900720b */ /* 0x000fc60003f2e000 */
[----:B------:R-:W-:Y:S02]  /*0200*/  FSEL R8, R8, RZ, P2 ;  /* 0x000000ff08087208 */ /* 0x000fe40001000000 */
[----:B------:R-:W-:Y:S02]  /*0210*/  FSEL R6, R6, RZ, P1 ;  /* 0x000000ff06067208 */ /* 0x000fe40000800000 */
[----:B------:R-:W-:Y:S02]  /*0220*/  FSETP.GTU.AND P2, PT, R8, RZ, PT ;  /* 0x000000ff0800720b */ /* 0x000fe40003f4c000 */
[----:B------:R-:W-:Y:S02]  /*0230*/  FSETP.GTU.AND P1, PT, R6, RZ, PT ;  /* 0x000000ff0600720b */ /* 0x000fe40003f2c000 */
[----:B------:R-:W-:Y:S02]  /*0240*/  SEL R0, RZ, 0x1, P2 ;  /* 0x00000001ff007807 */ /* 0x000fe40001000000 */
[----:B------:R-:W-:-:S05]  /*0250*/  SEL R5, RZ, 0x100, P1 ;  /* 0x00000100ff057807 */ /* 0x000fca0000800000 */
[----:B------:R-:W-:Y:S01]  /*0260*/  IMAD.IADD R5, R0, 0x1, R5 ;  /* 0x0000000100057824 */ /* 0x000fe200078e0205 */
[----:B------:R-:W-:Y:S06]  /*0270*/  @P0 EXIT ;  /* 0x000000000000094d */ /* 0x000fec0003800000 */
[----:B------:R-:W-:Y:S01]  /*0280*/  STG.E.U16 desc[UR4][R2.64], R5 ;  /* 0x0000000502007986 */ /* 0x000fe2000c101504 */
[----:B------:R-:W-:Y:S05]  /*0290*/  EXIT ;  /* 0x000000000000794d */ /* 0x000fea0003800000 */
.L_x_0:
[----:B------:R-:W-:-:S00]  /*02a0*/  BRA `(.L_x_0) ;  /* 0xfffffffc00fc7947 */ /* 0x000fc0000383ffff */
[----:B------:R-:W-:-:S00]  /*02b0*/  NOP ;  /* 0x0000000000007918 */ /* 0x000fc00000000000 */
        /* <DEDUP_REMOVED lines=12> */
.L_x_1:


//--------------------- .nv.constant0.triton_poi_fused_convolution_relu_threshold_backward_3 --------------------------
	.section	.nv.constant0.triton_poi_fused_convolution_relu_threshold_backward_3,"a",@progbits
	.sectionflags	@""
	.align	4
.nv.constant0.triton_poi_fused_convolution_relu_threshold_backward_3:
	.zero		556
